//
// Generated by NVIDIA NVVM Compiler
//
// Compiler Build ID: CL-36424714
// Cuda compilation tools, release 13.0, V13.0.88
// Based on NVVM 20.0.0
//

.version 9.0
.target sm_100
.address_size 64

	// .globl	_Z4VAddPiS_S_i

.visible .entry _Z4VAddPiS_S_i(
	.param .u64 .ptr .align 1 _Z4VAddPiS_S_i_param_0,
	.param .u64 .ptr .align 1 _Z4VAddPiS_S_i_param_1,
	.param .u64 .ptr .align 1 _Z4VAddPiS_S_i_param_2,
	.param .u32 _Z4VAddPiS_S_i_param_3
)
{
	.reg .pred 	%p<2>;
	.reg .b32 	%r<9>;
	.reg .b64 	%rd<11>;

	ld.param.u64 	%rd1, [_Z4VAddPiS_S_i_param_0];
	ld.param.u64 	%rd2, [_Z4VAddPiS_S_i_param_1];
	ld.param.u64 	%rd3, [_Z4VAddPiS_S_i_param_2];
	ld.param.u32 	%r2, [_Z4VAddPiS_S_i_param_3];
	mov.u32 	%r3, %ctaid.x;
	mov.u32 	%r4, %ntid.x;
	mov.u32 	%r5, %tid.x;
	mad.lo.s32 	%r1, %r3, %r4, %r5;
	setp.ge.s32 	%p1, %r1, %r2;
	@%p1 bra 	$L__BB0_2;
	cvta.to.global.u64 	%rd4, %rd1;
	cvta.to.global.u64 	%rd5, %rd2;
	cvta.to.global.u64 	%rd6, %rd3;
	mul.wide.s32 	%rd7, %r1, 4;
	add.s64 	%rd8, %rd4, %rd7;
	ld.global.u32 	%r6, [%rd8];
	add.s64 	%rd9, %rd5, %rd7;
	ld.global.u32 	%r7, [%rd9];
	add.s32 	%r8, %r7, %r6;
	add.s64 	%rd10, %rd6, %rd7;
	st.global.u32 	[%rd10], %r8;
$L__BB0_2:
	ret;

}
	// .globl	_Z7ArrInitPii
.visible .entry _Z7ArrInitPii(
	.param .u64 .ptr .align 1 _Z7ArrInitPii_param_0,
	.param .u32 _Z7ArrInitPii_param_1
)
{
	.reg .pred 	%p<2>;
	.reg .b32 	%r<6>;
	.reg .b64 	%rd<5>;

	ld.param.u64 	%rd1, [_Z7ArrInitPii_param_0];
	ld.param.u32 	%r2, [_Z7ArrInitPii_param_1];
	mov.u32 	%r3, %ctaid.x;
	mov.u32 	%r4, %ntid.x;
	mov.u32 	%r5, %tid.x;
	mad.lo.s32 	%r1, %r3, %r4, %r5;
	setp.ge.s32 	%p1, %r1, %r2;
	@%p1 bra 	$L__BB1_2;
	cvta.to.global.u64 	%rd2, %rd1;
	mul.wide.s32 	%rd3, %r1, 4;
	add.s64 	%rd4, %rd2, %rd3;
	st.global.u32 	[%rd4], %r1;
$L__BB1_2:
	ret;

}


// ===== COMPILED SASS (sm_100) =====

	.target	sm_100

	.elftype	@"ET_EXEC"


//--------------------- .note.nv.tkinfo           --------------------------
	.section	.note.nv.tkinfo,"",@"SHT_NOTE"
	.sectionflags	@"SHF_NOTE_NV_TKINFO"
	.tkinfo
        /*0018*/ 	.word	0x00000002
        /*0030*/ 	.string	""
        /*0030*/ 	.string	"ptxas"
        /*0030*/ 	.string	"Cuda compilation tools, release 13.0, V13.0.88"
        /*0030*/ 	.string	"Build cuda_13.0.r13.0/compiler.36424714_0"
        /*0030*/ 	.string	"-arch sm_100 -m 64 "



//--------------------- .note.nv.cuinfo           --------------------------
	.section	.note.nv.cuinfo,"",@"SHT_NOTE"
	.sectionflags	@"SHF_NOTE_NV_CUINFO"
        /*0018*/ 	.short	0x0002
        /*001a*/ 	.short	0x0064
        /*001c*/ 	.short	0x0082
	.zero		2


//--------------------- .nv.info                  --------------------------
	.section	.nv.info,"",@"SHT_CUDA_INFO"
	.align	4


	//----- nvinfo : EIATTR_REGCOUNT
	.align		4
        /*0000*/ 	.byte	0x04, 0x2f
        /*0002*/ 	.short	(.L_1 - .L_0)
	.align		4
.L_0:
        /*0004*/ 	.word	index@(_Z4VAddPiS_S_i)
        /*0008*/ 	.word	0x0000000c


	//----- nvinfo : EIATTR_FRAME_SIZE
	.align		4
.L_1:
        /*000c*/ 	.byte	0x04, 0x11
        /*000e*/ 	.short	(.L_3 - .L_2)
	.align		4
.L_2:
        /*0010*/ 	.word	index@(_Z4VAddPiS_S_i)
        /*0014*/ 	.word	0x00000000


	//----- nvinfo : EIATTR_REGCOUNT
	.align		4
.L_3:
        /*0018*/ 	.byte	0x04, 0x2f
        /*001a*/ 	.short	(.L_5 - .L_4)
	.align		4
.L_4:
        /*001c*/ 	.word	index@(_Z7ArrInitPii)
        /*0020*/ 	.word	0x00000008


	//----- nvinfo : EIATTR_FRAME_SIZE
	.align		4
.L_5:
        /*0024*/ 	.byte	0x04, 0x11
        /*0026*/ 	.short	(.L_7 - .L_6)
	.align		4
.L_6:
        /*0028*/ 	.word	index@(_Z7ArrInitPii)
        /*002c*/ 	.word	0x00000000


	//----- nvinfo : EIATTR_MIN_STACK_SIZE
	.align		4
.L_7:
        /*0030*/ 	.byte	0x04, 0x12
        /*0032*/ 	.short	(.L_9 - .L_8)
	.align		4
.L_8:
        /*0034*/ 	.word	index@(_Z7ArrInitPii)
        /*0038*/ 	.word	0x00000000


	//----- nvinfo : EIATTR_MIN_STACK_SIZE
	.align		4
.L_9:
        /*003c*/ 	.byte	0x04, 0x12
        /*003e*/ 	.short	(.L_11 - .L_10)
	.align		4
.L_10:
        /*0040*/ 	.word	index@(_Z4VAddPiS_S_i)
        /*0044*/ 	.word	0x00000000
.L_11:


//--------------------- .nv.compat                --------------------------
	.section	.nv.compat,"",@"SHT_CUDA_COMPAT_INFO"
	.align	4
        /*0000*/ 	.byte	0x02, 0x09, 0x00, 0x00, 0x02, 0x02, 0x01, 0x00, 0x02, 0x05, 0x05, 0x00, 0x03, 0x07, 0x01, 0x01
        /*0010*/ 	.byte	0x02, 0x03, 0x00, 0x00, 0x02, 0x06, 0x01, 0x00, 0x04, 0x0b, 0x08, 0x00, 0x09, 0x00, 0x00, 0x00
        /*0020*/ 	.byte	0x00, 0x00, 0x00, 0x00


//--------------------- .nv.info._Z7ArrInitPii    --------------------------
	.section	.nv.info._Z7ArrInitPii,"",@"SHT_CUDA_INFO"
	.sectionflags	@""
	.align	4


	//----- nvinfo : EIATTR_CUDA_API_VERSION
	.align		4
        /*0000*/ 	.byte	0x04, 0x37
        /*0002*/ 	.short	(.L_13 - .L_12)
.L_12:
        /*0004*/ 	.word	0x00000082


	//----- nvinfo : EIATTR_KPARAM_INFO
	.align		4
.L_13:
        /*0008*/ 	.byte	0x04, 0x17
        /*000a*/ 	.short	(.L_15 - .L_14)
.L_14:
        /*000c*/ 	.word	0x00000000
        /*0010*/ 	.short	0x0001
        /*0012*/ 	.short	0x0008
        /*0014*/ 	.byte	0x00, 0xf0, 0x11, 0x00


	//----- nvinfo : EIATTR_KPARAM_INFO
	.align		4
.L_15:
        /*0018*/ 	.byte	0x04, 0x17
        /*001a*/ 	.short	(.L_17 - .L_16)
.L_16:
        /*001c*/ 	.word	0x00000000
        /*0020*/ 	.short	0x0000
        /*0022*/ 	.short	0x0000
        /*0024*/ 	.byte	0x00, 0xf5, 0x21, 0x00


	//----- nvinfo : EIATTR_SPARSE_MMA_MASK
	.align		4
.L_17:
        /*0028*/ 	.byte	0x03, 0x50
        /*002a*/ 	.short	0x0000


	//----- nvinfo : EIATTR_MAXREG_COUNT
	.align		4
        /*002c*/ 	.byte	0x03, 0x1b
        /*002e*/ 	.short	0x00ff


	//----- nvinfo : EIATTR_MERCURY_ISA_VERSION
	.align		4
        /*0030*/ 	.byte	0x03, 0x5f
        /*0032*/ 	.short	0x0101


	//----- nvinfo : EIATTR_VRC_CTA_INIT_COUNT
	.align		4
        /*0034*/ 	.byte	0x02, 0x4a
	.zero		1
	.zero		1


	//----- nvinfo : EIATTR_EXIT_INSTR_OFFSETS
	.align		4
        /*0038*/ 	.byte	0x04, 0x1c
        /*003a*/ 	.short	(.L_19 - .L_18)


	//   ....[0]....
.L_18:
        /*003c*/ 	.word	0x00000070


	//   ....[1]....
        /*0040*/ 	.word	0x000000c0


	//----- nvinfo : EIATTR_CBANK_PARAM_SIZE
	.align		4
.L_19:
        /*0044*/ 	.byte	0x03, 0x19
        /*0046*/ 	.short	0x000c


	//----- nvinfo : EIATTR_PARAM_CBANK
	.align		4
        /*0048*/ 	.byte	0x04, 0x0a
        /*004a*/ 	.short	(.L_21 - .L_20)
	.align		4
.L_20:
        /*004c*/ 	.word	index@(.nv.constant0._Z7ArrInitPii)
        /*0050*/ 	.short	0x0380
        /*0052*/ 	.short	0x000c


	//----- nvinfo : EIATTR_SW_WAR
	.align		4
.L_21:
        /*0054*/ 	.byte	0x04, 0x36
        /*0056*/ 	.short	(.L_23 - .L_22)
.L_22:
        /*0058*/ 	.word	0x00000008
.L_23:


//--------------------- .nv.info._Z4VAddPiS_S_i   --------------------------
	.section	.nv.info._Z4VAddPiS_S_i,"",@"SHT_CUDA_INFO"
	.sectionflags	@""
	.align	4


	//----- nvinfo : EIATTR_CUDA_API_VERSION
	.align		4
        /*0000*/ 	.byte	0x04, 0x37
        /*0002*/ 	.short	(.L_25 - .L_24)
.L_24:
        /*0004*/ 	.word	0x00000082


	//----- nvinfo : EIATTR_KPARAM_INFO
	.align		4
.L_25:
        /*0008*/ 	.byte	0x04, 0x17
        /*000a*/ 	.short	(.L_27 - .L_26)
.L_26:
        /*000c*/ 	.word	0x00000000
        /*0010*/ 	.short	0x0003
        /*0012*/ 	.short	0x0018
        /*0014*/ 	.byte	0x00, 0xf0, 0x11, 0x00


	//----- nvinfo : EIATTR_KPARAM_INFO
	.align		4
.L_27:
        /*0018*/ 	.byte	0x04, 0x17
        /*001a*/ 	.short	(.L_29 - .L_28)
.L_28:
        /*001c*/ 	.word	0x00000000
        /*0020*/ 	.short	0x0002
        /*0022*/ 	.short	0x0010
        /*0024*/ 	.byte	0x00, 0xf5, 0x21, 0x00


	//----- nvinfo : EIATTR_KPARAM_INFO
	.align		4
.L_29:
        /*0028*/ 	.byte	0x04, 0x17
        /*002a*/ 	.short	(.L_31 - .L_30)
.L_30:
        /*002c*/ 	.word	0x00000000
        /*0030*/ 	.short	0x0001
        /*0032*/ 	.short	0x0008
        /*0034*/ 	.byte	0x00, 0xf5, 0x21, 0x00


	//----- nvinfo : EIATTR_KPARAM_INFO
	.align		4
.L_31:
        /*0038*/ 	.byte	0x04, 0x17
        /*003a*/ 	.short	(.L_33 - .L_32)
.L_32:
        /*003c*/ 	.word	0x00000000
        /*0040*/ 	.short	0x0000
        /*0042*/ 	.short	0x0000
        /*0044*/ 	.byte	0x00, 0xf5, 0x21, 0x00


	//----- nvinfo : EIATTR_SPARSE_MMA_MASK
	.align		4
.L_33:
        /*0048*/ 	.byte	0x03, 0x50
        /*004a*/ 	.short	0x0000


	//----- nvinfo : EIATTR_MAXREG_COUNT
	.align		4
        /*004c*/ 	.byte	0x03, 0x1b
        /*004e*/ 	.short	0x00ff


	//----- nvinfo : EIATTR_MERCURY_ISA_VERSION
	.align		4
        /*0050*/ 	.byte	0x03, 0x5f
        /*0052*/ 	.short	0x0101


	//----- nvinfo : EIATTR_VRC_CTA_INIT_COUNT
	.align		4
        /*0054*/ 	.byte	0x02, 0x4a
	.zero		1
	.zero		1


	//----- nvinfo : EIATTR_EXIT_INSTR_OFFSETS
	.align		4
        /*0058*/ 	.byte	0x04, 0x1c
        /*005a*/ 	.short	(.L_35 - .L_34)


	//   ....[0]....
.L_34:
        /*005c*/ 	.word	0x00000070


	//   ....[1]....
        /*0060*/ 	.word	0x00000130


	//----- nvinfo : EIATTR_CBANK_PARAM_SIZE
	.align		4
.L_35:
        /*0064*/ 	.byte	0x03, 0x19
        /*0066*/ 	.short	0x001c


	//----- nvinfo : EIATTR_PARAM_CBANK
	.align		4
        /*0068*/ 	.byte	0x04, 0x0a
        /*006a*/ 	.short	(.L_37 - .L_36)
	.align		4
.L_36:
        /*006c*/ 	.word	index@(.nv.constant0._Z4VAddPiS_S_i)
        /*0070*/ 	.short	0x0380
        /*0072*/ 	.short	0x001c


	//----- nvinfo : EIATTR_SW_WAR
	.align		4
.L_37:
        /*0074*/ 	.byte	0x04, 0x36
        /*0076*/ 	.short	(.L_39 - .L_38)
.L_38:
        /*0078*/ 	.word	0x00000008
.L_39:


//--------------------- .nv.callgraph             --------------------------
	.section	.nv.callgraph,"",@"SHT_CUDA_CALLGRAPH"
	.align	4
	.sectionentsize	8
	.align		4
        /*0000*/ 	.word	0x00000000
	.align		4
        /*0004*/ 	.word	0xffffffff
	.align		4
        /*0008*/ 	.word	0x00000000
	.align		4
        /*000c*/ 	.word	0xfffffffe
	.align		4
        /*0010*/ 	.word	0x00000000
	.align		4
        /*0014*/ 	.word	0xfffffffd
	.align		4
        /*0018*/ 	.word	0x00000000
	.align		4
        /*001c*/ 	.word	0xfffffffc


//--------------------- .text._Z7ArrInitPii       --------------------------
	.section	.text._Z7ArrInitPii,"ax",@progbits
	.align	128
        .global         _Z7ArrInitPii
        .type           _Z7ArrInitPii,@function
        .size           _Z7ArrInitPii,(.L_x_2 - _Z7ArrInitPii)
        .other          _Z7ArrInitPii,@"STO_CUDA_ENTRY STV_DEFAULT"
_Z7ArrInitPii:
.text._Z7ArrInitPii:
[----:B------:R-:W-:Y:S01]  /*0000*/  LDC R1, c[0x0][0x37c] ;  /* 0x0000df00ff017b82 */ /* 0x000fe20000000800 */
[----:B------:R-:W0:Y:S07]  /*0010*/  S2R R0, SR_TID.X ;  /* 0x0000000000007919 */ /* 0x000e2e0000002100 */
[----:B------:R-:W0:Y:S01]  /*0020*/  S2UR UR4, SR_CTAID.X ;  /* 0x00000000000479c3 */ /* 0x000e220000002500 */
[----:B------:R-:W1:Y:S07]  /*0030*/  LDCU UR5, c[0x0][0x388] ;  /* 0x00007100ff0577ac */ /* 0x000e6e0008000800 */
[----:B------:R-:W0:Y:S02]  /*0040*/  LDC R5, c[0x0][0x360] ;  /* 0x0000d800ff057b82 */ /* 0x000e240000000800 */
[----:B0-----:R-:W-:-:S05]  /*0050*/  IMAD R5, R5, UR4, R0 ;  /* 0x0000000405057c24 */ /* 0x001fca000f8e0200 */
[----:B-1----:R-:W-:-:S13]  /*0060*/  ISETP.GE.AND P0, PT, R5, UR5, PT ;  /* 0x0000000505007c0c */ /* 0x002fda000bf06270 */
[----:B------:R-:W-:Y:S05]  /*0070*/  @P0 EXIT ;  /* 0x000000000000094d */ /* 0x000fea0003800000 */
[----:B------:R-:W0:Y:S01]  /*0080*/  LDC.64 R2, c[0x0][0x380] ;  /* 0x0000e000ff027b82 */ /* 0x000e220000000a00 */
[----:B------:R-:W1:Y:S01]  /*0090*/  LDCU.64 UR4, c[0x0][0x358] ;  /* 0x00006b00ff0477ac */ /* 0x000e620008000a00 */
[----:B0-----:R-:W-:-:S05]  /*00a0*/  IMAD.WIDE R2, R5, 0x4, R2 ;  /* 0x0000000405027825 */ /* 0x001fca00078e0202 */
[----:B-1----:R-:W-:Y:S01]  /*00b0*/  STG.E desc[UR4][R2.64], R5 ;  /* 0x0000000502007986 */ /* 0x002fe2000c101904 */
[----:B------:R-:W-:Y:S05]  /*00c0*/  EXIT ;  /* 0x000000000000794d */ /* 0x000fea0003800000 */
.L_x_0:
[----:B------:R-:W-:-:S00]  /*00d0*/  BRA `(.L_x_0) ;  /* 0xfffffffc00fc7947 */ /* 0x000fc0000383ffff */
[----:B------:R-:W-:-:S00]  /*00e0*/  NOP ;  /* 0x0000000000007918 */ /* 0x000fc00000000000 */
        /* <DEDUP_REMOVED lines=9> */
.L_x_2:


//--------------------- .text._Z4VAddPiS_S_i      --------------------------
	.section	.text._Z4VAddPiS_S_i,"ax",@progbits
	.align	128
        .global         _Z4VAddPiS_S_i
        .type           _Z4VAddPiS_S_i,@function
        .size           _Z4VAddPiS_S_i,(.L_x_3 - _Z4VAddPiS_S_i)
        .other          _Z4VAddPiS_S_i,@"STO_CUDA_ENTRY STV_DEFAULT"
_Z4VAddPiS_S_i:
.text._Z4VAddPiS_S_i:
        /* <DEDUP_REMOVED lines=9> */
[----:B------:R-:W1:Y:S07]  /*0090*/  LDCU.64 UR4, c[0x0][0x358] ;  /* 0x00006b00ff0477ac */ /* 0x000e6e0008000a00 */
[----:B------:R-:W2:Y:S08]  /*00a0*/  LDC.64 R4, c[0x0][0x388] ;  /* 0x0000e200ff047b82 */ /* 0x000eb00000000a00 */
[----:B------:R-:W3:Y:S01]  /*00b0*/  LDC.64 R6, c[0x0][0x390] ;  /* 0x0000e400ff067b82 */ /* 0x000ee20000000a00 */
[----:B0-----:R-:W-:-:S06]  /*00c0*/  IMAD.WIDE R2, R9, 0x4, R2 ;  /* 0x0000000409027825 */ /* 0x001fcc00078e0202 */
[----:B-1----:R-:W4:Y:S01]  /*00d0*/  LDG.E R2, desc[UR4][R2.64] ;  /* 0x0000000402027981 */ /* 0x002f22000c1e1900 */
[----:B--2---:R-:W-:-:S06]  /*00e0*/  IMAD.WIDE R4, R9, 0x4, R4 ;  /* 0x0000000409047825 */ /* 0x004fcc00078e0204 */
[----:B------:R-:W4:Y:S01]  /*00f0*/  LDG.E R5, desc[UR4][R4.64] ;  /* 0x0000000404057981 */ /* 0x000f22000c1e1900 */
[----:B---3--:R-:W-:Y:S01]  /*0100*/  IMAD.WIDE R6, R9, 0x4, R6 ;  /* 0x0000000409067825 */ /* 0x008fe200078e0206 */
[----:B----4-:R-:W-:-:S05]  /*0110*/  IADD3 R9, PT, PT, R2, R5, RZ ;  /* 0x0000000502097210 */ /* 0x010fca0007ffe0ff */
[----:B------:R-:W-:Y:S01]  /*0120*/  STG.E desc[UR4][R6.64], R9 ;  /* 0x0000000906007986 */ /* 0x000fe2000c101904 */
[----:B------:R-:W-:Y:S05]  /*0130*/  EXIT ;  /* 0x000000000000794d */ /* 0x000fea0003800000 */
.L_x_1:
        /* <DEDUP_REMOVED lines=12> */
.L_x_3:


//--------------------- .nv.shared.reserved.0     --------------------------
	.section	.nv.shared.reserved.0,"aw",@nobits
	.weak		__nv_reservedSMEM_offset_0_alias
	.size		__nv_reservedSMEM_offset_0_alias, 0, 64
	.other		__nv_reservedSMEM_offset_0_alias,@"STO_CUDA_RESERVED_SHARED STV_DEFAULT"
__nv_reservedSMEM_offset_0_alias:
	.zero		0
	.zero		64


//--------------------- .nv.constant0._Z7ArrInitPii --------------------------
	.section	.nv.constant0._Z7ArrInitPii,"a",@progbits
	.sectionflags	@""
	.align	4
.nv.constant0._Z7ArrInitPii:
	.zero		908


//--------------------- .nv.constant0._Z4VAddPiS_S_i --------------------------
	.section	.nv.constant0._Z4VAddPiS_S_i,"a",@progbits
	.sectionflags	@""
	.align	4
.nv.constant0._Z4VAddPiS_S_i:
	.zero		924


//--------------------- SYMBOLS --------------------------

	.type		.nv.reservedSmem.offset0,@object
	.size		.nv.reservedSmem.offset0,0x4
